//
// Generated by NVIDIA NVVM Compiler
//
// Compiler Build ID: CL-36424714
// Cuda compilation tools, release 13.0, V13.0.88
// Based on NVVM 20.0.0
//

.version 9.0
.target sm_100
.address_size 64

	// .globl	_Z3addPiS_S_ii

.visible .entry _Z3addPiS_S_ii(
	.param .u64 .ptr .align 1 _Z3addPiS_S_ii_param_0,
	.param .u64 .ptr .align 1 _Z3addPiS_S_ii_param_1,
	.param .u64 .ptr .align 1 _Z3addPiS_S_ii_param_2,
	.param .u32 _Z3addPiS_S_ii_param_3,
	.param .u32 _Z3addPiS_S_ii_param_4
)
{
	.reg .pred 	%p<55>;
	.reg .b32 	%r<165>;
	.reg .b64 	%rd<25>;

	ld.param.u64 	%rd10, [_Z3addPiS_S_ii_param_0];
	ld.param.u64 	%rd11, [_Z3addPiS_S_ii_param_1];
	ld.param.u64 	%rd9, [_Z3addPiS_S_ii_param_2];
	ld.param.u32 	%r54, [_Z3addPiS_S_ii_param_3];
	ld.param.u32 	%r55, [_Z3addPiS_S_ii_param_4];
	cvta.to.global.u64 	%rd1, %rd11;
	cvta.to.global.u64 	%rd2, %rd10;
	mov.u32 	%r57, %ctaid.x;
	mov.u32 	%r58, %ntid.x;
	mov.u32 	%r59, %tid.x;
	mad.lo.s32 	%r1, %r57, %r58, %r59;
	shr.u32 	%r60, %r55, 31;
	add.s32 	%r61, %r55, %r60;
	shr.s32 	%r2, %r61, 1;
	setp.lt.s32 	%p1, %r55, 1;
	mov.b32 	%r141, 0;
	@%p1 bra 	$L__BB0_41;
	and.b32  	%r3, %r55, 7;
	setp.lt.u32 	%p2, %r55, 8;
	mov.b32 	%r157, 0;
	mov.u32 	%r141, %r157;
	@%p2 bra 	$L__BB0_20;
	and.b32  	%r157, %r55, 2147483640;
	mov.b32 	%r139, 0;
	mov.u32 	%r141, %r139;
$L__BB0_3:
	.pragma "nounroll";
	add.s32 	%r7, %r139, %r1;
	setp.lt.s32 	%p3, %r7, %r2;
	sub.s32 	%r65, %r7, %r2;
	setp.ge.s32 	%p4, %r65, %r54;
	mul.wide.s32 	%rd12, %r65, 4;
	add.s64 	%rd3, %rd2, %rd12;
	mul.wide.u32 	%rd13, %r139, 4;
	add.s64 	%rd4, %rd1, %rd13;
	or.pred  	%p5, %p3, %p4;
	@%p5 bra 	$L__BB0_5;
	ld.global.u32 	%r67, [%rd3];
	ld.global.u32 	%r68, [%rd4];
	mad.lo.s32 	%r141, %r68, %r67, %r141;
$L__BB0_5:
	add.s32 	%r69, %r7, 1;
	setp.lt.s32 	%p6, %r69, %r2;
	sub.s32 	%r71, %r69, %r2;
	setp.ge.s32 	%p7, %r71, %r54;
	or.pred  	%p8, %p6, %p7;
	@%p8 bra 	$L__BB0_7;
	ld.global.u32 	%r72, [%rd3+4];
	ld.global.u32 	%r73, [%rd4+4];
	mad.lo.s32 	%r141, %r73, %r72, %r141;
$L__BB0_7:
	add.s32 	%r74, %r7, 2;
	setp.lt.s32 	%p9, %r74, %r2;
	sub.s32 	%r76, %r74, %r2;
	setp.ge.s32 	%p10, %r76, %r54;
	or.pred  	%p11, %p9, %p10;
	@%p11 bra 	$L__BB0_9;
	ld.global.u32 	%r77, [%rd3+8];
	ld.global.u32 	%r78, [%rd4+8];
	mad.lo.s32 	%r141, %r78, %r77, %r141;
$L__BB0_9:
	add.s32 	%r79, %r7, 3;
	setp.lt.s32 	%p12, %r79, %r2;
	sub.s32 	%r81, %r79, %r2;
	setp.ge.s32 	%p13, %r81, %r54;
	or.pred  	%p14, %p12, %p13;
	@%p14 bra 	$L__BB0_11;
	ld.global.u32 	%r82, [%rd3+12];
	ld.global.u32 	%r83, [%rd4+12];
	mad.lo.s32 	%r141, %r83, %r82, %r141;
$L__BB0_11:
	add.s32 	%r84, %r7, 4;
	setp.lt.s32 	%p15, %r84, %r2;
	sub.s32 	%r86, %r84, %r2;
	setp.ge.s32 	%p16, %r86, %r54;
	or.pred  	%p17, %p15, %p16;
	@%p17 bra 	$L__BB0_13;
	ld.global.u32 	%r87, [%rd3+16];
	ld.global.u32 	%r88, [%rd4+16];
	mad.lo.s32 	%r141, %r88, %r87, %r141;
$L__BB0_13:
	add.s32 	%r89, %r7, 5;
	setp.lt.s32 	%p18, %r89, %r2;
	sub.s32 	%r91, %r89, %r2;
	setp.ge.s32 	%p19, %r91, %r54;
	or.pred  	%p20, %p18, %p19;
	@%p20 bra 	$L__BB0_15;
	ld.global.u32 	%r92, [%rd3+20];
	ld.global.u32 	%r93, [%rd4+20];
	mad.lo.s32 	%r141, %r93, %r92, %r141;
$L__BB0_15:
	add.s32 	%r94, %r7, 6;
	setp.lt.s32 	%p21, %r94, %r2;
	sub.s32 	%r96, %r94, %r2;
	setp.ge.s32 	%p22, %r96, %r54;
	or.pred  	%p23, %p21, %p22;
	@%p23 bra 	$L__BB0_17;
	ld.global.u32 	%r97, [%rd3+24];
	ld.global.u32 	%r98, [%rd4+24];
	mad.lo.s32 	%r141, %r98, %r97, %r141;
$L__BB0_17:
	add.s32 	%r99, %r7, 7;
	setp.lt.s32 	%p24, %r99, %r2;
	sub.s32 	%r101, %r99, %r2;
	setp.ge.s32 	%p25, %r101, %r54;
	or.pred  	%p26, %p24, %p25;
	@%p26 bra 	$L__BB0_19;
	ld.global.u32 	%r102, [%rd3+28];
	ld.global.u32 	%r103, [%rd4+28];
	mad.lo.s32 	%r141, %r103, %r102, %r141;
$L__BB0_19:
	add.s32 	%r139, %r139, 8;
	setp.ne.s32 	%p27, %r139, %r157;
	@%p27 bra 	$L__BB0_3;
$L__BB0_20:
	setp.eq.s32 	%p28, %r3, 0;
	@%p28 bra 	$L__BB0_41;
	and.b32  	%r28, %r55, 3;
	setp.lt.u32 	%p29, %r3, 4;
	@%p29 bra 	$L__BB0_31;
	add.s32 	%r29, %r157, %r1;
	setp.lt.s32 	%p30, %r29, %r2;
	sub.s32 	%r105, %r29, %r2;
	setp.ge.s32 	%p31, %r105, %r54;
	mul.wide.s32 	%rd14, %r105, 4;
	add.s64 	%rd5, %rd2, %rd14;
	mul.wide.u32 	%rd15, %r157, 4;
	add.s64 	%rd6, %rd1, %rd15;
	or.pred  	%p32, %p30, %p31;
	@%p32 bra 	$L__BB0_24;
	ld.global.u32 	%r107, [%rd5];
	ld.global.u32 	%r108, [%rd6];
	mad.lo.s32 	%r141, %r108, %r107, %r141;
$L__BB0_24:
	add.s32 	%r109, %r29, 1;
	setp.lt.s32 	%p33, %r109, %r2;
	sub.s32 	%r111, %r109, %r2;
	setp.ge.s32 	%p34, %r111, %r54;
	or.pred  	%p35, %p33, %p34;
	@%p35 bra 	$L__BB0_26;
	ld.global.u32 	%r112, [%rd5+4];
	ld.global.u32 	%r113, [%rd6+4];
	mad.lo.s32 	%r141, %r113, %r112, %r141;
$L__BB0_26:
	add.s32 	%r114, %r29, 2;
	setp.lt.s32 	%p36, %r114, %r2;
	sub.s32 	%r116, %r114, %r2;
	setp.ge.s32 	%p37, %r116, %r54;
	or.pred  	%p38, %p36, %p37;
	@%p38 bra 	$L__BB0_28;
	ld.global.u32 	%r117, [%rd5+8];
	ld.global.u32 	%r118, [%rd6+8];
	mad.lo.s32 	%r141, %r118, %r117, %r141;
$L__BB0_28:
	add.s32 	%r119, %r29, 3;
	setp.lt.s32 	%p39, %r119, %r2;
	sub.s32 	%r121, %r119, %r2;
	setp.ge.s32 	%p40, %r121, %r54;
	or.pred  	%p41, %p39, %p40;
	@%p41 bra 	$L__BB0_30;
	ld.global.u32 	%r122, [%rd5+12];
	ld.global.u32 	%r123, [%rd6+12];
	mad.lo.s32 	%r141, %r123, %r122, %r141;
$L__BB0_30:
	add.s32 	%r157, %r157, 4;
$L__BB0_31:
	setp.eq.s32 	%p42, %r28, 0;
	@%p42 bra 	$L__BB0_41;
	setp.eq.s32 	%p43, %r28, 1;
	@%p43 bra 	$L__BB0_38;
	add.s32 	%r42, %r157, %r1;
	setp.lt.s32 	%p44, %r42, %r2;
	sub.s32 	%r125, %r42, %r2;
	setp.ge.s32 	%p45, %r125, %r54;
	mul.wide.s32 	%rd16, %r125, 4;
	add.s64 	%rd7, %rd2, %rd16;
	mul.wide.u32 	%rd17, %r157, 4;
	add.s64 	%rd8, %rd1, %rd17;
	or.pred  	%p46, %p44, %p45;
	@%p46 bra 	$L__BB0_35;
	ld.global.u32 	%r127, [%rd7];
	ld.global.u32 	%r128, [%rd8];
	mad.lo.s32 	%r141, %r128, %r127, %r141;
$L__BB0_35:
	add.s32 	%r129, %r42, 1;
	setp.lt.s32 	%p47, %r129, %r2;
	sub.s32 	%r131, %r129, %r2;
	setp.ge.s32 	%p48, %r131, %r54;
	or.pred  	%p49, %p47, %p48;
	@%p49 bra 	$L__BB0_37;
	ld.global.u32 	%r132, [%rd7+4];
	ld.global.u32 	%r133, [%rd8+4];
	mad.lo.s32 	%r141, %r133, %r132, %r141;
$L__BB0_37:
	add.s32 	%r157, %r157, 2;
$L__BB0_38:
	and.b32  	%r134, %r55, 1;
	setp.eq.b32 	%p50, %r134, 1;
	not.pred 	%p51, %p50;
	@%p51 bra 	$L__BB0_41;
	add.s32 	%r135, %r157, %r1;
	setp.lt.s32 	%p52, %r135, %r2;
	sub.s32 	%r136, %r135, %r2;
	setp.ge.s32 	%p53, %r136, %r54;
	or.pred  	%p54, %p52, %p53;
	@%p54 bra 	$L__BB0_41;
	mul.wide.s32 	%rd18, %r136, 4;
	add.s64 	%rd19, %rd2, %rd18;
	ld.global.u32 	%r137, [%rd19];
	mul.wide.u32 	%rd20, %r157, 4;
	add.s64 	%rd21, %rd1, %rd20;
	ld.global.u32 	%r138, [%rd21];
	mad.lo.s32 	%r141, %r138, %r137, %r141;
$L__BB0_41:
	cvta.to.global.u64 	%rd22, %rd9;
	mul.wide.s32 	%rd23, %r1, 4;
	add.s64 	%rd24, %rd22, %rd23;
	st.global.u32 	[%rd24], %r141;
	ret;

}


// ===== COMPILED SASS (sm_100) =====

	.target	sm_100

	.elftype	@"ET_EXEC"


//--------------------- .note.nv.tkinfo           --------------------------
	.section	.note.nv.tkinfo,"",@"SHT_NOTE"
	.sectionflags	@"SHF_NOTE_NV_TKINFO"
	.tkinfo
        /*0018*/ 	.word	0x00000002
        /*0030*/ 	.string	""
        /*0030*/ 	.string	"ptxas"
        /*0030*/ 	.string	"Cuda compilation tools, release 13.0, V13.0.88"
        /*0030*/ 	.string	"Build cuda_13.0.r13.0/compiler.36424714_0"
        /*0030*/ 	.string	"-arch sm_100 -m 64 "



//--------------------- .note.nv.cuinfo           --------------------------
	.section	.note.nv.cuinfo,"",@"SHT_NOTE"
	.sectionflags	@"SHF_NOTE_NV_CUINFO"
        /*0018*/ 	.short	0x0002
        /*001a*/ 	.short	0x0064
        /*001c*/ 	.short	0x0082
	.zero		2


//--------------------- .nv.info                  --------------------------
	.section	.nv.info,"",@"SHT_CUDA_INFO"
	.align	4


	//----- nvinfo : EIATTR_REGCOUNT
	.align		4
        /*0000*/ 	.byte	0x04, 0x2f
        /*0002*/ 	.short	(.L_1 - .L_0)
	.align		4
.L_0:
        /*0004*/ 	.word	index@(_Z3addPiS_S_ii)
        /*0008*/ 	.word	0x00000019


	//----- nvinfo : EIATTR_FRAME_SIZE
	.align		4
.L_1:
        /*000c*/ 	.byte	0x04, 0x11
        /*000e*/ 	.short	(.L_3 - .L_2)
	.align		4
.L_2:
        /*0010*/ 	.word	index@(_Z3addPiS_S_ii)
        /*0014*/ 	.word	0x00000000


	//----- nvinfo : EIATTR_MIN_STACK_SIZE
	.align		4
.L_3:
        /*0018*/ 	.byte	0x04, 0x12
        /*001a*/ 	.short	(.L_5 - .L_4)
	.align		4
.L_4:
        /*001c*/ 	.word	index@(_Z3addPiS_S_ii)
        /*0020*/ 	.word	0x00000000
.L_5:


//--------------------- .nv.compat                --------------------------
	.section	.nv.compat,"",@"SHT_CUDA_COMPAT_INFO"
	.align	4
        /*0000*/ 	.byte	0x02, 0x09, 0x00, 0x00, 0x02, 0x02, 0x01, 0x00, 0x02, 0x05, 0x05, 0x00, 0x03, 0x07, 0x01, 0x01
        /*0010*/ 	.byte	0x02, 0x03, 0x00, 0x00, 0x02, 0x06, 0x01, 0x00, 0x04, 0x0b, 0x08, 0x00, 0x09, 0x00, 0x00, 0x00
        /*0020*/ 	.byte	0x00, 0x00, 0x00, 0x00


//--------------------- .nv.info._Z3addPiS_S_ii   --------------------------
	.section	.nv.info._Z3addPiS_S_ii,"",@"SHT_CUDA_INFO"
	.sectionflags	@""
	.align	4


	//----- nvinfo : EIATTR_CUDA_API_VERSION
	.align		4
        /*0000*/ 	.byte	0x04, 0x37
        /*0002*/ 	.short	(.L_7 - .L_6)
.L_6:
        /*0004*/ 	.word	0x00000082


	//----- nvinfo : EIATTR_KPARAM_INFO
	.align		4
.L_7:
        /*0008*/ 	.byte	0x04, 0x17
        /*000a*/ 	.short	(.L_9 - .L_8)
.L_8:
        /*000c*/ 	.word	0x00000000
        /*0010*/ 	.short	0x0004
        /*0012*/ 	.short	0x001c
        /*0014*/ 	.byte	0x00, 0xf0, 0x11, 0x00


	//----- nvinfo : EIATTR_KPARAM_INFO
	.align		4
.L_9:
        /*0018*/ 	.byte	0x04, 0x17
        /*001a*/ 	.short	(.L_11 - .L_10)
.L_10:
        /*001c*/ 	.word	0x00000000
        /*0020*/ 	.short	0x0003
        /*0022*/ 	.short	0x0018
        /*0024*/ 	.byte	0x00, 0xf0, 0x11, 0x00


	//----- nvinfo : EIATTR_KPARAM_INFO
	.align		4
.L_11:
        /*0028*/ 	.byte	0x04, 0x17
        /*002a*/ 	.short	(.L_13 - .L_12)
.L_12:
        /*002c*/ 	.word	0x00000000
        /*0030*/ 	.short	0x0002
        /*0032*/ 	.short	0x0010
        /*0034*/ 	.byte	0x00, 0xf5, 0x21, 0x00


	//----- nvinfo : EIATTR_KPARAM_INFO
	.align		4
.L_13:
        /*0038*/ 	.byte	0x04, 0x17
        /*003a*/ 	.short	(.L_15 - .L_14)
.L_14:
        /*003c*/ 	.word	0x00000000
        /*0040*/ 	.short	0x0001
        /*0042*/ 	.short	0x0008
        /*0044*/ 	.byte	0x00, 0xf5, 0x21, 0x00


	//----- nvinfo : EIATTR_KPARAM_INFO
	.align		4
.L_15:
        /*0048*/ 	.byte	0x04, 0x17
        /*004a*/ 	.short	(.L_17 - .L_16)
.L_16:
        /*004c*/ 	.word	0x00000000
        /*0050*/ 	.short	0x0000
        /*0052*/ 	.short	0x0000
        /*0054*/ 	.byte	0x00, 0xf5, 0x21, 0x00


	//----- nvinfo : EIATTR_SPARSE_MMA_MASK
	.align		4
.L_17:
        /*0058*/ 	.byte	0x03, 0x50
        /*005a*/ 	.short	0x0000


	//----- nvinfo : EIATTR_MAXREG_COUNT
	.align		4
        /*005c*/ 	.byte	0x03, 0x1b
        /*005e*/ 	.short	0x00ff


	//----- nvinfo : EIATTR_MERCURY_ISA_VERSION
	.align		4
        /*0060*/ 	.byte	0x03, 0x5f
        /*0062*/ 	.short	0x0101


	//----- nvinfo : EIATTR_VRC_CTA_INIT_COUNT
	.align		4
        /*0064*/ 	.byte	0x02, 0x4a
	.zero		1
	.zero		1


	//----- nvinfo : EIATTR_EXIT_INSTR_OFFSETS
	.align		4
        /*0068*/ 	.byte	0x04, 0x1c
        /*006a*/ 	.short	(.L_19 - .L_18)


	//   ....[0]....
.L_18:
        /*006c*/ 	.word	0x00000aa0


	//----- nvinfo : EIATTR_CRS_STACK_SIZE
	.align		4
.L_19:
        /*0070*/ 	.byte	0x04, 0x1e
        /*0072*/ 	.short	(.L_21 - .L_20)
.L_20:
        /*0074*/ 	.word	0x00000000


	//----- nvinfo : EIATTR_CBANK_PARAM_SIZE
	.align		4
.L_21:
        /*0078*/ 	.byte	0x03, 0x19
        /*007a*/ 	.short	0x0020


	//----- nvinfo : EIATTR_PARAM_CBANK
	.align		4
        /*007c*/ 	.byte	0x04, 0x0a
        /*007e*/ 	.short	(.L_23 - .L_22)
	.align		4
.L_22:
        /*0080*/ 	.word	index@(.nv.constant0._Z3addPiS_S_ii)
        /*0084*/ 	.short	0x0380
        /*0086*/ 	.short	0x0020


	//----- nvinfo : EIATTR_SW_WAR
	.align		4
.L_23:
        /*0088*/ 	.byte	0x04, 0x36
        /*008a*/ 	.short	(.L_25 - .L_24)
.L_24:
        /*008c*/ 	.word	0x00000008
.L_25:


//--------------------- .nv.callgraph             --------------------------
	.section	.nv.callgraph,"",@"SHT_CUDA_CALLGRAPH"
	.align	4
	.sectionentsize	8
	.align		4
        /*0000*/ 	.word	0x00000000
	.align		4
        /*0004*/ 	.word	0xffffffff
	.align		4
        /*0008*/ 	.word	0x00000000
	.align		4
        /*000c*/ 	.word	0xfffffffe
	.align		4
        /*0010*/ 	.word	0x00000000
	.align		4
        /*0014*/ 	.word	0xfffffffd
	.align		4
        /*0018*/ 	.word	0x00000000
	.align		4
        /*001c*/ 	.word	0xfffffffc


//--------------------- .text._Z3addPiS_S_ii      --------------------------
	.section	.text._Z3addPiS_S_ii,"ax",@progbits
	.align	128
        .global         _Z3addPiS_S_ii
        .type           _Z3addPiS_S_ii,@function
        .size           _Z3addPiS_S_ii,(.L_x_7 - _Z3addPiS_S_ii)
        .other          _Z3addPiS_S_ii,@"STO_CUDA_ENTRY STV_DEFAULT"
_Z3addPiS_S_ii:
.text._Z3addPiS_S_ii:
[----:B------:R-:W-:Y:S01]  /*0000*/  LDC R1, c[0x0][0x37c] ;  /* 0x0000df00ff017b82 */ /* 0x000fe20000000800 */
[----:B------:R-:W0:Y:S01]  /*0010*/  S2R R3, SR_TID.X ;  /* 0x0000000000037919 */ /* 0x000e220000002100 */
[----:B------:R-:W1:Y:S06]  /*0020*/  LDCU UR6, c[0x0][0x39c] ;  /* 0x00007380ff0677ac */ /* 0x000e6c0008000800 */
[----:B------:R-:W0:Y:S01]  /*0030*/  S2UR UR4, SR_CTAID.X ;  /* 0x00000000000479c3 */ /* 0x000e220000002500 */
[----:B------:R-:W-:Y:S01]  /*0040*/  IMAD.MOV.U32 R0, RZ, RZ, RZ ;  /* 0x000000ffff007224 */ /* 0x000fe200078e00ff */
[----:B------:R-:W2:Y:S06]  /*0050*/  LDCU.64 UR8, c[0x0][0x358] ;  /* 0x00006b00ff0877ac */ /* 0x000eac0008000a00 */
[----:B------:R-:W0:Y:S01]  /*0060*/  LDC R2, c[0x0][0x360] ;  /* 0x0000d800ff027b82 */ /* 0x000e220000000800 */
[----:B-1----:R-:W-:Y:S01]  /*0070*/  UISETP.GE.AND UP0, UPT, UR6, 0x1, UPT ;  /* 0x000000010600788c */ /* 0x002fe2000bf06270 */
[----:B0-----:R-:W-:-:S08]  /*0080*/  IMAD R2, R2, UR4, R3 ;  /* 0x0000000402027c24 */ /* 0x001fd0000f8e0203 */
[----:B--2---:R-:W-:Y:S05]  /*0090*/  BRA.U !UP0, `(.L_x_0) ;  /* 0x0000000908747547 */ /* 0x004fea000b800000 */
[----:B------:R-:W-:Y:S01]  /*00a0*/  UISETP.GE.U32.AND UP0, UPT, UR6, 0x8, UPT ;  /* 0x000000080600788c */ /* 0x000fe2000bf06070 */
[----:B------:R-:W-:Y:S01]  /*00b0*/  HFMA2 R0, -RZ, RZ, 0, 0 ;  /* 0x00000000ff007431 */ /* 0x000fe200000001ff */
[----:B------:R-:W-:Y:S01]  /*00c0*/  ULOP3.LUT UR7, UR6, 0x7, URZ, 0xc0, !UPT ;  /* 0x0000000706077892 */ /* 0x000fe2000f8ec0ff */
[----:B------:R-:W-:Y:S01]  /*00d0*/  IMAD.MOV.U32 R3, RZ, RZ, RZ ;  /* 0x000000ffff037224 */ /* 0x000fe200078e00ff */
[----:B------:R-:W-:Y:S02]  /*00e0*/  ULEA.HI UR4, UR6, UR6, URZ, 0x1 ;  /* 0x0000000606047291 */ /* 0x000fe4000f8f08ff */
[----:B------:R-:W-:Y:S02]  /*00f0*/  UISETP.NE.AND UP1, UPT, UR7, URZ, UPT ;  /* 0x000000ff0700728c */ /* 0x000fe4000bf25270 */
[----:B------:R-:W-:Y:S01]  /*0100*/  USHF.R.S32.HI UR5, URZ, 0x1, UR4 ;  /* 0x00000001ff057899 */ /* 0x000fe20008011404 */
[----:B------:R-:W-:Y:S11]  /*0110*/  BRA.U !UP0, `(.L_x_1) ;  /* 0x0000000508107547 */ /* 0x000ff6000b800000 */
[----:B------:R-:W-:Y:S01]  /*0120*/  ULOP3.LUT UR4, UR6, 0x7ffffff8, URZ, 0xc0, !UPT ;  /* 0x7ffffff806047892 */ /* 0x000fe2000f8ec0ff */
[----:B------:R-:W-:Y:S01]  /*0130*/  IMAD.MOV.U32 R8, RZ, RZ, RZ ;  /* 0x000000ffff087224 */ /* 0x000fe200078e00ff */
[----:B------:R-:W0:Y:S01]  /*0140*/  LDCU UR10, c[0x0][0x398] ;  /* 0x00007300ff0a77ac */ /* 0x000e220008000800 */
[----:B------:R-:W-:-:S03]  /*0150*/  IMAD.MOV.U32 R0, RZ, RZ, RZ ;  /* 0x000000ffff007224 */ /* 0x000fc600078e00ff */
[----:B------:R-:W-:-:S07]  /*0160*/  MOV R3, UR4 ;  /* 0x0000000400037c02 */ /* 0x000fce0008000f00 */
.L_x_2:
[----:B------:R-:W1:Y:S01]  /*0170*/  LDC.64 R4, c[0x0][0x380] ;  /* 0x0000e000ff047b82 */ /* 0x000e620000000a00 */
[----:B------:R-:W-:-:S04]  /*0180*/  IMAD.IADD R17, R2, 0x1, R8 ;  /* 0x0000000102117824 */ /* 0x000fc800078e0208 */
[----:B------:R-:W-:-:S03]  /*0190*/  VIADD R9, R17, -UR5 ;  /* 0x8000000511097c36 */ /* 0x000fc60008000000 */
[----:B------:R-:W2:Y:S02]  /*01a0*/  LDC.64 R6, c[0x0][0x388] ;  /* 0x0000e200ff067b82 */ /* 0x000ea40000000a00 */
[----:B0-----:R-:W-:-:S04]  /*01b0*/  ISETP.GE.AND P1, PT, R9, UR10, PT ;  /* 0x0000000a09007c0c */ /* 0x001fc8000bf26270 */
[----:B------:R-:W-:Y:S01]  /*01c0*/  ISETP.LT.OR P1, PT, R17, UR5, P1 ;  /* 0x0000000511007c0c */ /* 0x000fe20008f21670 */
[----:B-1----:R-:W-:-:S12]  /*01d0*/  IMAD.WIDE R4, R9, 0x4, R4 ;  /* 0x0000000409047825 */ /* 0x002fd800078e0204 */
[----:B------:R-:W3:Y:S01]  /*01e0*/  @!P1 LDG.E R9, desc[UR8][R4.64] ;  /* 0x0000000804099981 */ /* 0x000ee2000c1e1900 */
[----:B--2---:R-:W-:-:S05]  /*01f0*/  IMAD.WIDE.U32 R6, R8, 0x4, R6 ;  /* 0x0000000408067825 */ /* 0x004fca00078e0006 */
[----:B------:R-:W3:Y:S01]  /*0200*/  @!P1 LDG.E R10, desc[UR8][R6.64] ;  /* 0x00000008060a9981 */ /* 0x000ee2000c1e1900 */
[C---:B------:R-:W-:Y:S01]  /*0210*/  IADD3 R11, PT, PT, R17.reuse, 0x1, RZ ;  /* 0x00000001110b7810 */ /* 0x040fe20007ffe0ff */
[C---:B------:R-:W-:Y:S01]  /*0220*/  VIADD R13, R17.reuse, 0x2 ;  /* 0x00000002110d7836 */ /* 0x040fe20000000000 */
[----:B------:R-:W-:-:S03]  /*0230*/  IADD3 R15, PT, PT, R17, 0x3, RZ ;  /* 0x00000003110f7810 */ /* 0x000fc60007ffe0ff */
[----:B------:R-:W-:Y:S01]  /*0240*/  VIADD R12, R11, -UR5 ;  /* 0x800000050b0c7c36 */ /* 0x000fe20008000000 */
[----:B------:R-:W-:Y:S01]  /*0250*/  IADD3 R14, PT, PT, R13, -UR5, RZ ;  /* 0x800000050d0e7c10 */ /* 0x000fe2000fffe0ff */
[----:B------:R-:W-:-:S03]  /*0260*/  VIADD R16, R15, -UR5 ;  /* 0x800000050f107c36 */ /* 0x000fc60008000000 */
[----:B------:R-:W-:Y:S02]  /*0270*/  ISETP.GE.AND P0, PT, R12, UR10, PT ;  /* 0x0000000a0c007c0c */ /* 0x000fe4000bf06270 */
[----:B------:R-:W-:Y:S02]  /*0280*/  IADD3 R12, PT, PT, R17, 0x4, RZ ;  /* 0x00000004110c7810 */ /* 0x000fe40007ffe0ff */
[----:B------:R-:W-:Y:S02]  /*0290*/  ISETP.GE.AND P2, PT, R14, UR10, PT ;  /* 0x0000000a0e007c0c */ /* 0x000fe4000bf46270 */
[----:B------:R-:W-:Y:S01]  /*02a0*/  ISETP.LT.OR P0, PT, R11, UR5, P0 ;  /* 0x000000050b007c0c */ /* 0x000fe20008701670 */
[C---:B------:R-:W-:Y:S01]  /*02b0*/  VIADD R14, R17.reuse, 0x5 ;  /* 0x00000005110e7836 */ /* 0x040fe20000000000 */
[----:B------:R-:W-:Y:S01]  /*02c0*/  ISETP.GE.AND P3, PT, R16, UR10, PT ;  /* 0x0000000a10007c0c */ /* 0x000fe2000bf66270 */
[----:B------:R-:W-:Y:S01]  /*02d0*/  VIADD R11, R12, -UR5 ;  /* 0x800000050c0b7c36 */ /* 0x000fe20008000000 */
[----:B------:R-:W-:-:S02]  /*02e0*/  IADD3 R18, PT, PT, R17, 0x6, RZ ;  /* 0x0000000611127810 */ /* 0x000fc40007ffe0ff */
[----:B------:R-:W-:Y:S02]  /*02f0*/  ISETP.LT.OR P2, PT, R13, UR5, P2 ;  /* 0x000000050d007c0c */ /* 0x000fe40009741670 */
[----:B------:R-:W-:Y:S01]  /*0300*/  IADD3 R16, PT, PT, R14, -UR5, RZ ;  /* 0x800000050e107c10 */ /* 0x000fe2000fffe0ff */
[----:B------:R-:W-:Y:S01]  /*0310*/  VIADD R13, R18, -UR5 ;  /* 0x80000005120d7c36 */ /* 0x000fe20008000000 */
[----:B------:R-:W-:Y:S02]  /*0320*/  ISETP.GE.AND P5, PT, R11, UR10, PT ;  /* 0x0000000a0b007c0c */ /* 0x000fe4000bfa6270 */
[----:B------:R-:W-:Y:S01]  /*0330*/  ISETP.LT.OR P3, PT, R15, UR5, P3 ;  /* 0x000000050f007c0c */ /* 0x000fe20009f61670 */
[----:B------:R-:W2:Y:S01]  /*0340*/  @!P0 LDG.E R11, desc[UR8][R4.64+0x4] ;  /* 0x00000408040b8981 */ /* 0x000ea2000c1e1900 */
[----:B------:R-:W-:Y:S02]  /*0350*/  IADD3 R15, PT, PT, R17, 0x7, RZ ;  /* 0x00000007110f7810 */ /* 0x000fe40007ffe0ff */
[----:B------:R-:W-:-:S02]  /*0360*/  ISETP.GE.AND P6, PT, R16, UR10, PT ;  /* 0x0000000a10007c0c */ /* 0x000fc4000bfc6270 */
[----:B------:R-:W-:Y:S02]  /*0370*/  ISETP.LT.OR P5, PT, R12, UR5, P5 ;  /* 0x000000050c007c0c */ /* 0x000fe4000afa1670 */
[----:B------:R-:W2:Y:S01]  /*0380*/  @!P0 LDG.E R12, desc[UR8][R6.64+0x4] ;  /* 0x00000408060c8981 */ /* 0x000ea2000c1e1900 */
[----:B------:R-:W-:Y:S01]  /*0390*/  ISETP.GE.AND P4, PT, R13, UR10, PT ;  /* 0x0000000a0d007c0c */ /* 0x000fe2000bf86270 */
[----:B------:R-:W-:Y:S01]  /*03a0*/  VIADD R13, R15, -UR5 ;  /* 0x800000050f0d7c36 */ /* 0x000fe20008000000 */
[----:B------:R-:W-:Y:S02]  /*03b0*/  ISETP.LT.OR P6, PT, R14, UR5, P6 ;  /* 0x000000050e007c0c */ /* 0x000fe4000b7c1670 */
[----:B------:R-:W-:Y:S01]  /*03c0*/  ISETP.LT.OR P4, PT, R18, UR5, P4 ;  /* 0x0000000512007c0c */ /* 0x000fe2000a781670 */
[----:B------:R-:W4:Y:S05]  /*03d0*/  @!P3 LDG.E R14, desc[UR8][R6.64+0xc] ;  /* 0x00000c08060eb981 */ /* 0x000f2a000c1e1900 */
[----:B------:R-:W5:Y:S05]  /*03e0*/  @!P5 LDG.E R16, desc[UR8][R6.64+0x10] ;  /* 0x000010080610d981 */ /* 0x000f6a000c1e1900 */
[----:B------:R-:W5:Y:S04]  /*03f0*/  @!P6 LDG.E R17, desc[UR8][R4.64+0x14] ;  /* 0x000014080411e981 */ /* 0x000f68000c1e1900 */
[----:B------:R-:W5:Y:S04]  /*0400*/  @!P6 LDG.E R18, desc[UR8][R6.64+0x14] ;  /* 0x000014080612e981 */ /* 0x000f68000c1e1900 */
[----:B------:R-:W5:Y:S04]  /*0410*/  @!P4 LDG.E R19, desc[UR8][R4.64+0x18] ;  /* 0x000018080413c981 */ /* 0x000f68000c1e1900 */
[----:B------:R-:W5:Y:S01]  /*0420*/  @!P4 LDG.E R20, desc[UR8][R6.64+0x18] ;  /* 0x000018080614c981 */ /* 0x000f62000c1e1900 */
[----:B---3--:R-:W-:-:S03]  /*0430*/  @!P1 IMAD R0, R9, R10, R0 ;  /* 0x0000000a09009224 */ /* 0x008fc600078e0200 */
[----:B------:R-:W3:Y:S01]  /*0440*/  @!P2 LDG.E R9, desc[UR8][R4.64+0x8] ;  /* 0x000008080409a981 */ /* 0x000ee2000c1e1900 */
[----:B------:R-:W-:-:S03]  /*0450*/  ISETP.GE.AND P1, PT, R13, UR10, PT ;  /* 0x0000000a0d007c0c */ /* 0x000fc6000bf26270 */
[----:B------:R-:W3:Y:S01]  /*0460*/  @!P2 LDG.E R10, desc[UR8][R6.64+0x8] ;  /* 0x00000808060aa981 */ /* 0x000ee2000c1e1900 */
[----:B------:R-:W-:-:S03]  /*0470*/  ISETP.LT.OR P1, PT, R15, UR5, P1 ;  /* 0x000000050f007c0c */ /* 0x000fc60008f21670 */
[----:B------:R-:W4:Y:S04]  /*0480*/  @!P3 LDG.E R13, desc[UR8][R4.64+0xc] ;  /* 0x00000c08040db981 */ /* 0x000f28000c1e1900 */
[----:B------:R-:W5:Y:S06]  /*0490*/  @!P5 LDG.E R15, desc[UR8][R4.64+0x10] ;  /* 0x00001008040fd981 */ /* 0x000f6c000c1e1900 */
[----:B------:R-:W5:Y:S04]  /*04a0*/  @!P1 LDG.E R21, desc[UR8][R4.64+0x1c] ;  /* 0x00001c0804159981 */ /* 0x000f68000c1e1900 */
[----:B------:R-:W5:Y:S01]  /*04b0*/  @!P1 LDG.E R22, desc[UR8][R6.64+0x1c] ;  /* 0x00001c0806169981 */ /* 0x000f62000c1e1900 */
[----:B------:R-:W-:Y:S01]  /*04c0*/  IADD3 R8, PT, PT, R8, 0x8, RZ ;  /* 0x0000000808087810 */ /* 0x000fe20007ffe0ff */
[----:B--2---:R-:W-:-:S03]  /*04d0*/  @!P0 IMAD R0, R11, R12, R0 ;  /* 0x0000000c0b008224 */ /* 0x004fc600078e0200 */
[----:B------:R-:W-:Y:S01]  /*04e0*/  ISETP.NE.AND P0, PT, R8, R3, PT ;  /* 0x000000030800720c */ /* 0x000fe20003f05270 */
[----:B---3--:R-:W-:-:S04]  /*04f0*/  @!P2 IMAD R0, R9, R10, R0 ;  /* 0x0000000a0900a224 */ /* 0x008fc800078e0200 */
[----:B----4-:R-:W-:-:S04]  /*0500*/  @!P3 IMAD R0, R13, R14, R0 ;  /* 0x0000000e0d00b224 */ /* 0x010fc800078e0200 */
[----:B-----5:R-:W-:-:S04]  /*0510*/  @!P5 IMAD R0, R15, R16, R0 ;  /* 0x000000100f00d224 */ /* 0x020fc800078e0200 */
[----:B------:R-:W-:-:S04]  /*0520*/  @!P6 IMAD R0, R17, R18, R0 ;  /* 0x000000121100e224 */ /* 0x000fc800078e0200 */
[----:B------:R-:W-:-:S04]  /*0530*/  @!P4 IMAD R0, R19, R20, R0 ;  /* 0x000000141300c224 */ /* 0x000fc800078e0200 */
[----:B------:R-:W-:Y:S01]  /*0540*/  @!P1 IMAD R0, R21, R22, R0 ;  /* 0x0000001615009224 */ /* 0x000fe200078e0200 */
[----:B------:R-:W-:Y:S06]  /*0550*/  @P0 BRA `(.L_x_2) ;  /* 0xfffffffc00040947 */ /* 0x000fec000383ffff */
.L_x_1:
[----:B------:R-:W-:Y:S05]  /*0560*/  BRA.U !UP1, `(.L_x_0) ;  /* 0x0000000509407547 */ /* 0x000fea000b800000 */
[----:B------:R-:W0:Y:S01]  /*0570*/  LDCU UR4, c[0x0][0x39c] ;  /* 0x00007380ff0477ac */ /* 0x000e220008000800 */
[----:B------:R-:W-:Y:S02]  /*0580*/  UISETP.GE.U32.AND UP0, UPT, UR7, 0x4, UPT ;  /* 0x000000040700788c */ /* 0x000fe4000bf06070 */
[----:B0-----:R-:W-:-:S04]  /*0590*/  ULOP3.LUT UR6, UR4, 0x3, URZ, 0xc0, !UPT ;  /* 0x0000000304067892 */ /* 0x001fc8000f8ec0ff */
[----:B------:R-:W-:-:S03]  /*05a0*/  UISETP.NE.AND UP1, UPT, UR6, URZ, UPT ;  /* 0x000000ff0600728c */ /* 0x000fc6000bf25270 */
[----:B------:R-:W-:Y:S08]  /*05b0*/  BRA.U !UP0, `(.L_x_3) ;  /* 0x0000000108887547 */ /* 0x000ff0000b800000 */
[----:B------:R-:W0:Y:S01]  /*05c0*/  LDCU UR7, c[0x0][0x398] ;  /* 0x00007300ff0777ac */ /* 0x000e220008000800 */
[----:B------:R-:W1:Y:S01]  /*05d0*/  LDC.64 R4, c[0x0][0x380] ;  /* 0x0000e000ff047b82 */ /* 0x000e620000000a00 */
[----:B------:R-:W-:-:S04]  /*05e0*/  IMAD.IADD R8, R2, 0x1, R3 ;  /* 0x0000000102087824 */ /* 0x000fc800078e0203 */
[C---:B------:R-:W-:Y:S01]  /*05f0*/  VIADD R10, R8.reuse, 0x1 ;  /* 0x00000001080a7836 */ /* 0x040fe20000000000 */
[C---:B------:R-:W-:Y:S02]  /*0600*/  IADD3 R9, PT, PT, R8.reuse, -UR5, RZ ;  /* 0x8000000508097c10 */ /* 0x040fe4000fffe0ff */
[----:B------:R-:W2:Y:S01]  /*0610*/  LDC.64 R6, c[0x0][0x388] ;  /* 0x0000e200ff067b82 */ /* 0x000ea20000000a00 */
[----:B------:R-:W-:Y:S01]  /*0620*/  IADD3 R12, PT, PT, R8, 0x2, RZ ;  /* 0x00000002080c7810 */ /* 0x000fe20007ffe0ff */
[----:B------:R-:W-:-:S04]  /*0630*/  VIADD R11, R10, -UR5 ;  /* 0x800000050a0b7c36 */ /* 0x000fc80008000000 */
[----:B------:R-:W-:Y:S01]  /*0640*/  VIADD R13, R12, -UR5 ;  /* 0x800000050c0d7c36 */ /* 0x000fe20008000000 */
[----:B0-----:R-:W-:Y:S02]  /*0650*/  ISETP.GE.AND P0, PT, R9, UR7, PT ;  /* 0x0000000709007c0c */ /* 0x001fe4000bf06270 */
[----:B------:R-:W-:Y:S02]  /*0660*/  ISETP.GE.AND P1, PT, R11, UR7, PT ;  /* 0x000000070b007c0c */ /* 0x000fe4000bf26270 */
[C---:B------:R-:W-:Y:S02]  /*0670*/  ISETP.LT.OR P0, PT, R8.reuse, UR5, P0 ;  /* 0x0000000508007c0c */ /* 0x040fe40008701670 */
[----:B------:R-:W-:Y:S01]  /*0680*/  IADD3 R8, PT, PT, R8, 0x3, RZ ;  /* 0x0000000308087810 */ /* 0x000fe20007ffe0ff */
[----:B-1----:R-:W-:Y:S01]  /*0690*/  IMAD.WIDE R4, R9, 0x4, R4 ;  /* 0x0000000409047825 */ /* 0x002fe200078e0204 */
[----:B------:R-:W-:Y:S02]  /*06a0*/  ISETP.GE.AND P2, PT, R13, UR7, PT ;  /* 0x000000070d007c0c */ /* 0x000fe4000bf46270 */
[----:B------:R-:W-:-:S02]  /*06b0*/  IADD3 R11, PT, PT, R8, -UR5, RZ ;  /* 0x80000005080b7c10 */ /* 0x000fc4000fffe0ff */
[----:B------:R-:W-:Y:S02]  /*06c0*/  ISETP.LT.OR P1, PT, R10, UR5, P1 ;  /* 0x000000050a007c0c */ /* 0x000fe40008f21670 */
[----:B------:R-:W-:Y:S01]  /*06d0*/  ISETP.GE.AND P3, PT, R11, UR7, PT ;  /* 0x000000070b007c0c */ /* 0x000fe2000bf66270 */
[----:B--2---:R-:W-:Y:S01]  /*06e0*/  IMAD.WIDE.U32 R6, R3, 0x4, R6 ;  /* 0x0000000403067825 */ /* 0x004fe200078e0006 */
[----:B------:R-:W-:Y:S01]  /*06f0*/  ISETP.LT.OR P2, PT, R12, UR5, P2 ;  /* 0x000000050c007c0c */ /* 0x000fe20009741670 */
[----:B------:R-:W2:Y:S01]  /*0700*/  @!P0 LDG.E R9, desc[UR8][R4.64] ;  /* 0x0000000804098981 */ /* 0x000ea2000c1e1900 */
[----:B------:R-:W-:-:S03]  /*0710*/  ISETP.LT.OR P3, PT, R8, UR5, P3 ;  /* 0x0000000508007c0c */ /* 0x000fc60009f61670 */
[----:B------:R-:W2:Y:S04]  /*0720*/  @!P0 LDG.E R8, desc[UR8][R6.64] ;  /* 0x0000000806088981 */ /* 0x000ea8000c1e1900 */
[----:B------:R-:W3:Y:S04]  /*0730*/  @!P1 LDG.E R11, desc[UR8][R4.64+0x4] ;  /* 0x00000408040b9981 */ /* 0x000ee8000c1e1900 */
[----:B------:R-:W3:Y:S04]  /*0740*/  @!P1 LDG.E R10, desc[UR8][R6.64+0x4] ;  /* 0x00000408060a9981 */ /* 0x000ee8000c1e1900 */
[----:B------:R-:W4:Y:S04]  /*0750*/  @!P2 LDG.E R13, desc[UR8][R4.64+0x8] ;  /* 0x00000808040da981 */ /* 0x000f28000c1e1900 */
[----:B------:R-:W4:Y:S04]  /*0760*/  @!P2 LDG.E R12, desc[UR8][R6.64+0x8] ;  /* 0x00000808060ca981 */ /* 0x000f28000c1e1900 */
[----:B------:R-:W5:Y:S04]  /*0770*/  @!P3 LDG.E R15, desc[UR8][R4.64+0xc] ;  /* 0x00000c08040fb981 */ /* 0x000f68000c1e1900 */
[----:B------:R-:W5:Y:S01]  /*0780*/  @!P3 LDG.E R14, desc[UR8][R6.64+0xc] ;  /* 0x00000c08060eb981 */ /* 0x000f62000c1e1900 */
[----:B------:R-:W-:-:S02]  /*0790*/  VIADD R3, R3, 0x4 ;  /* 0x0000000403037836 */ /* 0x000fc40000000000 */
[----:B--2---:R-:W-:-:S04]  /*07a0*/  @!P0 IMAD R0, R9, R8, R0 ;  /* 0x0000000809008224 */ /* 0x004fc800078e0200 */
[----:B---3--:R-:W-:-:S04]  /*07b0*/  @!P1 IMAD R0, R11, R10, R0 ;  /* 0x0000000a0b009224 */ /* 0x008fc800078e0200 */
[----:B----4-:R-:W-:-:S04]  /*07c0*/  @!P2 IMAD R0, R13, R12, R0 ;  /* 0x0000000c0d00a224 */ /* 0x010fc800078e0200 */
[----:B-----5:R-:W-:-:S07]  /*07d0*/  @!P3 IMAD R0, R15, R14, R0 ;  /* 0x0000000e0f00b224 */ /* 0x020fce00078e0200 */
.L_x_3:
[----:B------:R-:W-:Y:S05]  /*07e0*/  BRA.U !UP1, `(.L_x_0) ;  /* 0x0000000109a07547 */ /* 0x000fea000b800000 */
[----:B------:R-:W-:Y:S02]  /*07f0*/  UISETP.NE.AND UP0, UPT, UR6, 0x1, UPT ;  /* 0x000000010600788c */ /* 0x000fe4000bf05270 */
[----:B------:R-:W-:-:S04]  /*0800*/  ULOP3.LUT UR4, UR4, 0x1, URZ, 0xc0, !UPT ;  /* 0x0000000104047892 */ /* 0x000fc8000f8ec0ff */
[----:B------:R-:W-:-:S03]  /*0810*/  UISETP.NE.U32.AND UP1, UPT, UR4, 0x1, UPT ;  /* 0x000000010400788c */ /* 0x000fc6000bf25070 */
[----:B------:R-:W-:Y:S08]  /*0820*/  BRA.U !UP0, `(.L_x_4) ;  /* 0x0000000108507547 */ /* 0x000ff0000b800000 */
[----:B------:R-:W0:Y:S01]  /*0830*/  LDCU UR4, c[0x0][0x398] ;  /* 0x00007300ff0477ac */ /* 0x000e220008000800 */
[----:B------:R-:W1:Y:S01]  /*0840*/  LDC.64 R4, c[0x0][0x380] ;  /* 0x0000e000ff047b82 */ /* 0x000e620000000a00 */
[----:B------:R-:W-:-:S04]  /*0850*/  IADD3 R11, PT, PT, R2, R3, RZ ;  /* 0x00000003020b7210 */ /* 0x000fc80007ffe0ff */
[C---:B------:R-:W-:Y:S01]  /*0860*/  IADD3 R8, PT, PT, R11.reuse, 0x1, RZ ;  /* 0x000000010b087810 */ /* 0x040fe20007ffe0ff */
[----:B------:R-:W-:Y:S02]  /*0870*/  VIADD R9, R11, -UR5 ;  /* 0x800000050b097c36 */ /* 0x000fe40008000000 */
[----:B------:R-:W2:Y:S02]  /*0880*/  LDC.64 R6, c[0x0][0x388] ;  /* 0x0000e200ff067b82 */ /* 0x000ea40000000a00 */
[----:B------:R-:W-:Y:S01]  /*0890*/  VIADD R10, R8, -UR5 ;  /* 0x80000005080a7c36 */ /* 0x000fe20008000000 */
[----:B0-----:R-:W-:-:S04]  /*08a0*/  ISETP.GE.AND P0, PT, R9, UR4, PT ;  /* 0x0000000409007c0c */ /* 0x001fc8000bf06270 */
[----:B------:R-:W-:Y:S02]  /*08b0*/  ISETP.GE.AND P1, PT, R10, UR4, PT ;  /* 0x000000040a007c0c */ /* 0x000fe4000bf26270 */
[----:B------:R-:W-:Y:S02]  /*08c0*/  ISETP.LT.OR P0, PT, R11, UR5, P0 ;  /* 0x000000050b007c0c */ /* 0x000fe40008701670 */
[----:B------:R-:W-:Y:S01]  /*08d0*/  ISETP.LT.OR P1, PT, R8, UR5, P1 ;  /* 0x0000000508007c0c */ /* 0x000fe20008f21670 */
[----:B-1----:R-:W-:-:S04]  /*08e0*/  IMAD.WIDE R4, R9, 0x4, R4 ;  /* 0x0000000409047825 */ /* 0x002fc800078e0204 */
[----:B--2---:R-:W-:-:S06]  /*08f0*/  IMAD.WIDE.U32 R6, R3, 0x4, R6 ;  /* 0x0000000403067825 */ /* 0x004fcc00078e0006 */
[----:B------:R-:W2:Y:S04]  /*0900*/  @!P0 LDG.E R9, desc[UR8][R4.64] ;  /* 0x0000000804098981 */ /* 0x000ea8000c1e1900 */
[----:B------:R-:W2:Y:S04]  /*0910*/  @!P0 LDG.E R8, desc[UR8][R6.64] ;  /* 0x0000000806088981 */ /* 0x000ea8000c1e1900 */
[----:B------:R-:W3:Y:S04]  /*0920*/  @!P1 LDG.E R11, desc[UR8][R4.64+0x4] ;  /* 0x00000408040b9981 */ /* 0x000ee8000c1e1900 */
[----:B------:R-:W3:Y:S01]  /*0930*/  @!P1 LDG.E R10, desc[UR8][R6.64+0x4] ;  /* 0x00000408060a9981 */ /* 0x000ee2000c1e1900 */
[----:B------:R-:W-:Y:S01]  /*0940*/  IADD3 R3, PT, PT, R3, 0x2, RZ ;  /* 0x0000000203037810 */ /* 0x000fe20007ffe0ff */
[----:B--2---:R-:W-:-:S04]  /*0950*/  @!P0 IMAD R0, R9, R8, R0 ;  /* 0x0000000809008224 */ /* 0x004fc800078e0200 */
[----:B---3--:R-:W-:-:S07]  /*0960*/  @!P1 IMAD R0, R11, R10, R0 ;  /* 0x0000000a0b009224 */ /* 0x008fce00078e0200 */
.L_x_4:
[----:B------:R-:W-:Y:S05]  /*0970*/  BRA.U UP1, `(.L_x_0) ;  /* 0x00000001013c7547 */ /* 0x000fea000b800000 */
[----:B------:R-:W0:Y:S01]  /*0980*/  LDCU UR4, c[0x0][0x398] ;  /* 0x00007300ff0477ac */ /* 0x000e220008000800 */
[----:B------:R-:W-:Y:S01]  /*0990*/  IMAD.IADD R4, R2, 0x1, R3 ;  /* 0x0000000102047824 */ /* 0x000fe200078e0203 */
[----:B------:R-:W-:Y:S04]  /*09a0*/  BSSY.RECONVERGENT B0, `(.L_x_0) ;  /* 0x000000c000007945 */ /* 0x000fe80003800200 */
[----:B------:R-:W-:-:S04]  /*09b0*/  IADD3 R9, PT, PT, R4, -UR5, RZ ;  /* 0x8000000504097c10 */ /* 0x000fc8000fffe0ff */
[----:B0-----:R-:W-:-:S04]  /*09c0*/  ISETP.GE.AND P0, PT, R9, UR4, PT ;  /* 0x0000000409007c0c */ /* 0x001fc8000bf06270 */
[----:B------:R-:W-:-:S13]  /*09d0*/  ISETP.LT.OR P0, PT, R4, UR5, P0 ;  /* 0x0000000504007c0c */ /* 0x000fda0008701670 */
[----:B------:R-:W-:Y:S05]  /*09e0*/  @P0 BRA `(.L_x_5) ;  /* 0x00000000001c0947 */ /* 0x000fea0003800000 */
[----:B------:R-:W0:Y:S08]  /*09f0*/  LDC.64 R4, c[0x0][0x380] ;  /* 0x0000e000ff047b82 */ /* 0x000e300000000a00 */
[----:B------:R-:W1:Y:S01]  /*0a00*/  LDC.64 R6, c[0x0][0x388] ;  /* 0x0000e200ff067b82 */ /* 0x000e620000000a00 */
[----:B0-----:R-:W-:-:S06]  /*0a10*/  IMAD.WIDE R4, R9, 0x4, R4 ;  /* 0x0000000409047825 */ /* 0x001fcc00078e0204 */
[----:B------:R-:W2:Y:S01]  /*0a20*/  LDG.E R5, desc[UR8][R4.64] ;  /* 0x0000000804057981 */ /* 0x000ea2000c1e1900 */
[----:B-1----:R-:W-:-:S06]  /*0a30*/  IMAD.WIDE.U32 R6, R3, 0x4, R6 ;  /* 0x0000000403067825 */ /* 0x002fcc00078e0006 */
[----:B------:R-:W2:Y:S02]  /*0a40*/  LDG.E R6, desc[UR8][R6.64] ;  /* 0x0000000806067981 */ /* 0x000ea4000c1e1900 */
[----:B--2---:R-:W-:-:S07]  /*0a50*/  IMAD R0, R5, R6, R0 ;  /* 0x0000000605007224 */ /* 0x004fce00078e0200 */
.L_x_5:
[----:B------:R-:W-:Y:S05]  /*0a60*/  BSYNC.RECONVERGENT B0 ;  /* 0x0000000000007941 */ /* 0x000fea0003800200 */
.L_x_0:
[----:B------:R-:W0:Y:S02]  /*0a70*/  LDC.64 R4, c[0x0][0x390] ;  /* 0x0000e400ff047b82 */ /* 0x000e240000000a00 */
[----:B0-----:R-:W-:-:S05]  /*0a80*/  IMAD.WIDE R2, R2, 0x4, R4 ;  /* 0x0000000402027825 */ /* 0x001fca00078e0204 */
[----:B------:R-:W-:Y:S01]  /*0a90*/  STG.E desc[UR8][R2.64], R0 ;  /* 0x0000000002007986 */ /* 0x000fe2000c101908 */
[----:B------:R-:W-:Y:S05]  /*0aa0*/  EXIT ;  /* 0x000000000000794d */ /* 0x000fea0003800000 */
.L_x_6:
[----:B------:R-:W-:-:S00]  /*0ab0*/  BRA `(.L_x_6) ;  /* 0xfffffffc00fc7947 */ /* 0x000fc0000383ffff */
[----:B------:R-:W-:-:S00]  /*0ac0*/  NOP ;  /* 0x0000000000007918 */ /* 0x000fc00000000000 */
        /* <DEDUP_REMOVED lines=11> */
.L_x_7:


//--------------------- .nv.shared.reserved.0     --------------------------
	.section	.nv.shared.reserved.0,"aw",@nobits
	.weak		__nv_reservedSMEM_offset_0_alias
	.size		__nv_reservedSMEM_offset_0_alias, 0, 64
	.other		__nv_reservedSMEM_offset_0_alias,@"STO_CUDA_RESERVED_SHARED STV_DEFAULT"
__nv_reservedSMEM_offset_0_alias:
	.zero		0
	.zero		64


//--------------------- .nv.constant0._Z3addPiS_S_ii --------------------------
	.section	.nv.constant0._Z3addPiS_S_ii,"a",@progbits
	.sectionflags	@""
	.align	4
.nv.constant0._Z3addPiS_S_ii:
	.zero		928


//--------------------- SYMBOLS --------------------------

	.type		.nv.reservedSmem.offset0,@object
	.size		.nv.reservedSmem.offset0,0x4
